//
// Generated by NVIDIA NVVM Compiler
//
// Compiler Build ID: CL-36424714
// Cuda compilation tools, release 13.0, V13.0.88
// Based on NVVM 20.0.0
//

.version 9.0
.target sm_100
.address_size 64

	// .globl	_Z6arraddPdS_d

.visible .entry _Z6arraddPdS_d(
	.param .u64 .ptr .align 1 _Z6arraddPdS_d_param_0,
	.param .u64 .ptr .align 1 _Z6arraddPdS_d_param_1,
	.param .f64 _Z6arraddPdS_d_param_2
)
{
	.reg .b32 	%r<2>;
	.reg .b64 	%rd<8>;
	.reg .b64 	%fd<4>;

	ld.param.u64 	%rd1, [_Z6arraddPdS_d_param_0];
	ld.param.u64 	%rd2, [_Z6arraddPdS_d_param_1];
	cvta.to.global.u64 	%rd3, %rd1;
	cvta.to.global.u64 	%rd4, %rd2;
	mov.u32 	%r1, %tid.x;
	mul.wide.u32 	%rd5, %r1, 8;
	add.s64 	%rd6, %rd4, %rd5;
	ld.global.f64 	%fd1, [%rd6];
	add.s64 	%rd7, %rd3, %rd5;
	ld.global.f64 	%fd2, [%rd7];
	add.f64 	%fd3, %fd1, %fd2;
	st.global.f64 	[%rd6], %fd3;
	ret;

}


// ===== COMPILED SASS (sm_100) =====

	.target	sm_100

	.elftype	@"ET_EXEC"


//--------------------- .note.nv.tkinfo           --------------------------
	.section	.note.nv.tkinfo,"",@"SHT_NOTE"
	.sectionflags	@"SHF_NOTE_NV_TKINFO"
	.tkinfo
        /*0018*/ 	.word	0x00000002
        /*0030*/ 	.string	""
        /*0030*/ 	.string	"ptxas"
        /*0030*/ 	.string	"Cuda compilation tools, release 13.0, V13.0.88"
        /*0030*/ 	.string	"Build cuda_13.0.r13.0/compiler.36424714_0"
        /*0030*/ 	.string	"-arch sm_100 -m 64 "



//--------------------- .note.nv.cuinfo           --------------------------
	.section	.note.nv.cuinfo,"",@"SHT_NOTE"
	.sectionflags	@"SHF_NOTE_NV_CUINFO"
        /*0018*/ 	.short	0x0002
        /*001a*/ 	.short	0x0064
        /*001c*/ 	.short	0x0082
	.zero		2


//--------------------- .nv.info                  --------------------------
	.section	.nv.info,"",@"SHT_CUDA_INFO"
	.align	4


	//----- nvinfo : EIATTR_REGCOUNT
	.align		4
        /*0000*/ 	.byte	0x04, 0x2f
        /*0002*/ 	.short	(.L_1 - .L_0)
	.align		4
.L_0:
        /*0004*/ 	.word	index@(_Z6arraddPdS_d)
        /*0008*/ 	.word	0x0000000a


	//----- nvinfo : EIATTR_FRAME_SIZE
	.align		4
.L_1:
        /*000c*/ 	.byte	0x04, 0x11
        /*000e*/ 	.short	(.L_3 - .L_2)
	.align		4
.L_2:
        /*0010*/ 	.word	index@(_Z6arraddPdS_d)
        /*0014*/ 	.word	0x00000000


	//----- nvinfo : EIATTR_MIN_STACK_SIZE
	.align		4
.L_3:
        /*0018*/ 	.byte	0x04, 0x12
        /*001a*/ 	.short	(.L_5 - .L_4)
	.align		4
.L_4:
        /*001c*/ 	.word	index@(_Z6arraddPdS_d)
        /*0020*/ 	.word	0x00000000
.L_5:


//--------------------- .nv.compat                --------------------------
	.section	.nv.compat,"",@"SHT_CUDA_COMPAT_INFO"
	.align	4
        /*0000*/ 	.byte	0x02, 0x09, 0x00, 0x00, 0x02, 0x02, 0x01, 0x00, 0x02, 0x05, 0x05, 0x00, 0x03, 0x07, 0x01, 0x01
        /*0010*/ 	.byte	0x02, 0x03, 0x00, 0x00, 0x02, 0x06, 0x01, 0x00, 0x04, 0x0b, 0x08, 0x00, 0x01, 0x00, 0x00, 0x00
        /*0020*/ 	.byte	0x00, 0x00, 0x00, 0x00


//--------------------- .nv.info._Z6arraddPdS_d   --------------------------
	.section	.nv.info._Z6arraddPdS_d,"",@"SHT_CUDA_INFO"
	.sectionflags	@""
	.align	4


	//----- nvinfo : EIATTR_CUDA_API_VERSION
	.align		4
        /*0000*/ 	.byte	0x04, 0x37
        /*0002*/ 	.short	(.L_7 - .L_6)
.L_6:
        /*0004*/ 	.word	0x00000082


	//----- nvinfo : EIATTR_KPARAM_INFO
	.align		4
.L_7:
        /*0008*/ 	.byte	0x04, 0x17
        /*000a*/ 	.short	(.L_9 - .L_8)
.L_8:
        /*000c*/ 	.word	0x00000000
        /*0010*/ 	.short	0x0002
        /*0012*/ 	.short	0x0010
        /*0014*/ 	.byte	0x00, 0xf0, 0x21, 0x00


	//----- nvinfo : EIATTR_KPARAM_INFO
	.align		4
.L_9:
        /*0018*/ 	.byte	0x04, 0x17
        /*001a*/ 	.short	(.L_11 - .L_10)
.L_10:
        /*001c*/ 	.word	0x00000000
        /*0020*/ 	.short	0x0001
        /*0022*/ 	.short	0x0008
        /*0024*/ 	.byte	0x00, 0xf5, 0x21, 0x00


	//----- nvinfo : EIATTR_KPARAM_INFO
	.align		4
.L_11:
        /*0028*/ 	.byte	0x04, 0x17
        /*002a*/ 	.short	(.L_13 - .L_12)
.L_12:
        /*002c*/ 	.word	0x00000000
        /*0030*/ 	.short	0x0000
        /*0032*/ 	.short	0x0000
        /*0034*/ 	.byte	0x00, 0xf5, 0x21, 0x00


	//----- nvinfo : EIATTR_SPARSE_MMA_MASK
	.align		4
.L_13:
        /*0038*/ 	.byte	0x03, 0x50
        /*003a*/ 	.short	0x0000


	//----- nvinfo : EIATTR_MAXREG_COUNT
	.align		4
        /*003c*/ 	.byte	0x03, 0x1b
        /*003e*/ 	.short	0x00ff


	//----- nvinfo : EIATTR_MERCURY_ISA_VERSION
	.align		4
        /*0040*/ 	.byte	0x03, 0x5f
        /*0042*/ 	.short	0x0101


	//----- nvinfo : EIATTR_VRC_CTA_INIT_COUNT
	.align		4
        /*0044*/ 	.byte	0x02, 0x4a
	.zero		1
	.zero		1


	//----- nvinfo : EIATTR_EXIT_INSTR_OFFSETS
	.align		4
        /*0048*/ 	.byte	0x04, 0x1c
        /*004a*/ 	.short	(.L_15 - .L_14)


	//   ....[0]....
.L_14:
        /*004c*/ 	.word	0x000000b0


	//----- nvinfo : EIATTR_CBANK_PARAM_SIZE
	.align		4
.L_15:
        /*0050*/ 	.byte	0x03, 0x19
        /*0052*/ 	.short	0x0018


	//----- nvinfo : EIATTR_PARAM_CBANK
	.align		4
        /*0054*/ 	.byte	0x04, 0x0a
        /*0056*/ 	.short	(.L_17 - .L_16)
	.align		4
.L_16:
        /*0058*/ 	.word	index@(.nv.constant0._Z6arraddPdS_d)
        /*005c*/ 	.short	0x0380
        /*005e*/ 	.short	0x0018


	//----- nvinfo : EIATTR_SW_WAR
	.align		4
.L_17:
        /*0060*/ 	.byte	0x04, 0x36
        /*0062*/ 	.short	(.L_19 - .L_18)
.L_18:
        /*0064*/ 	.word	0x00000008
.L_19:


//--------------------- .nv.callgraph             --------------------------
	.section	.nv.callgraph,"",@"SHT_CUDA_CALLGRAPH"
	.align	4
	.sectionentsize	8
	.align		4
        /*0000*/ 	.word	0x00000000
	.align		4
        /*0004*/ 	.word	0xffffffff
	.align		4
        /*0008*/ 	.word	0x00000000
	.align		4
        /*000c*/ 	.word	0xfffffffe
	.align		4
        /*0010*/ 	.word	0x00000000
	.align		4
        /*0014*/ 	.word	0xfffffffd
	.align		4
        /*0018*/ 	.word	0x00000000
	.align		4
        /*001c*/ 	.word	0xfffffffc


//--------------------- .text._Z6arraddPdS_d      --------------------------
	.section	.text._Z6arraddPdS_d,"ax",@progbits
	.align	128
        .global         _Z6arraddPdS_d
        .type           _Z6arraddPdS_d,@function
        .size           _Z6arraddPdS_d,(.L_x_1 - _Z6arraddPdS_d)
        .other          _Z6arraddPdS_d,@"STO_CUDA_ENTRY STV_DEFAULT"
_Z6arraddPdS_d:
.text._Z6arraddPdS_d:
[----:B------:R-:W-:Y:S01]  /*0000*/  LDC R1, c[0x0][0x37c] ;  /* 0x0000df00ff017b82 */ /* 0x000fe20000000800 */
[----:B------:R-:W0:Y:S07]  /*0010*/  S2R R5, SR_TID.X ;  /* 0x0000000000057919 */ /* 0x000e2e0000002100 */
[----:B------:R-:W0:Y:S01]  /*0020*/  LDC.64 R6, c[0x0][0x380] ;  /* 0x0000e000ff067b82 */ /* 0x000e220000000a00 */
[----:B------:R-:W1:Y:S07]  /*0030*/  LDCU.64 UR4, c[0x0][0x358] ;  /* 0x00006b00ff0477ac */ /* 0x000e6e0008000a00 */
[----:B------:R-:W2:Y:S01]  /*0040*/  LDC.64 R2, c[0x0][0x388] ;  /* 0x0000e200ff027b82 */ /* 0x000ea20000000a00 */
[----:B0-----:R-:W-:-:S04]  /*0050*/  IMAD.WIDE.U32 R6, R5, 0x8, R6 ;  /* 0x0000000805067825 */ /* 0x001fc800078e0006 */
[----:B--2---:R-:W-:Y:S02]  /*0060*/  IMAD.WIDE.U32 R2, R5, 0x8, R2 ;  /* 0x0000000805027825 */ /* 0x004fe400078e0002 */
[----:B-1----:R-:W2:Y:S04]  /*0070*/  LDG.E.64 R6, desc[UR4][R6.64] ;  /* 0x0000000406067981 */ /* 0x002ea8000c1e1b00 */
[----:B------:R-:W2:Y:S02]  /*0080*/  LDG.E.64 R4, desc[UR4][R2.64] ;  /* 0x0000000402047981 */ /* 0x000ea4000c1e1b00 */
[----:B--2---:R-:W-:-:S07]  /*0090*/  DADD R4, R4, R6 ;  /* 0x0000000004047229 */ /* 0x004fce0000000006 */
[----:B------:R-:W-:Y:S01]  /*00a0*/  STG.E.64 desc[UR4][R2.64], R4 ;  /* 0x0000000402007986 */ /* 0x000fe2000c101b04 */
[----:B------:R-:W-:Y:S05]  /*00b0*/  EXIT ;  /* 0x000000000000794d */ /* 0x000fea0003800000 */
.L_x_0:
[----:B------:R-:W-:-:S00]  /*00c0*/  BRA `(.L_x_0) ;  /* 0xfffffffc00fc7947 */ /* 0x000fc0000383ffff */
[----:B------:R-:W-:-:S00]  /*00d0*/  NOP ;  /* 0x0000000000007918 */ /* 0x000fc00000000000 */
        /* <DEDUP_REMOVED lines=10> */
.L_x_1:


//--------------------- .nv.shared.reserved.0     --------------------------
	.section	.nv.shared.reserved.0,"aw",@nobits
	.weak		__nv_reservedSMEM_offset_0_alias
	.size		__nv_reservedSMEM_offset_0_alias, 0, 64
	.other		__nv_reservedSMEM_offset_0_alias,@"STO_CUDA_RESERVED_SHARED STV_DEFAULT"
__nv_reservedSMEM_offset_0_alias:
	.zero		0
	.zero		64


//--------------------- .nv.constant0._Z6arraddPdS_d --------------------------
	.section	.nv.constant0._Z6arraddPdS_d,"a",@progbits
	.sectionflags	@""
	.align	4
.nv.constant0._Z6arraddPdS_d:
	.zero		920


//--------------------- SYMBOLS --------------------------

	.type		.nv.reservedSmem.offset0,@object
	.size		.nv.reservedSmem.offset0,0x4
